	.headerflags	@"EF_CUDA_TEXMODE_UNIFIED EF_CUDA_64BIT_ADDRESS EF_CUDA_ACCELERATORS EF_CUDA_SM90 EF_CUDA_VIRTUAL_SM(EF_CUDA_SM90)"
	.elftype	@"ET_EXEC"


//--------------------- .nv.info                  --------------------------
	.section	.nv.info,"",@"SHT_CUDA_INFO"
	.align	4


	//----- nvinfo : EIATTR_REGCOUNT
	.align		4
        /*0000*/ 	.byte	0x04, 0x2f
        /*0002*/ 	.short	(.L_1 - .L_0)
	.align		4
.L_0:
        /*0004*/ 	.word	index@(triton_poi_fused_avg_pool2d_31)
        /*0008*/ 	.word	0x0000001a


	//----- nvinfo : EIATTR_MIN_STACK_SIZE
	.align		4
.L_1:
        /*000c*/ 	.byte	0x04, 0x12
        /*000e*/ 	.short	(.L_3 - .L_2)
	.align		4
.L_2:
        /*0010*/ 	.word	index@(triton_poi_fused_avg_pool2d_31)
        /*0014*/ 	.word	0x00000000


	//----- nvinfo : EIATTR_FRAME_SIZE
	.align		4
.L_3:
        /*0018*/ 	.byte	0x04, 0x11
        /*001a*/ 	.short	(.L_5 - .L_4)
	.align		4
.L_4:
        /*001c*/ 	.word	index@(triton_poi_fused_avg_pool2d_31)
        /*0020*/ 	.word	0x00000000


	//----- nvinfo : EIATTR_MIN_STACK_SIZE
	.align		4
.L_5:
        /*0024*/ 	.byte	0x04, 0x12
        /*0026*/ 	.short	(.L_7 - .L_6)
	.align		4
.L_6:
        /*0028*/ 	.word	index@(triton_poi_fused_avg_pool2d_31)
        /*002c*/ 	.word	0x00000000
.L_7:


//--------------------- .nv.info.triton_poi_fused_avg_pool2d_31 --------------------------
	.section	.nv.info.triton_poi_fused_avg_pool2d_31,"",@"SHT_CUDA_INFO"
	.sectionflags	@""
	.align	4


	//----- nvinfo : EIATTR_CUDA_API_VERSION
	.align		4
        /*0000*/ 	.byte	0x04, 0x37
        /*0002*/ 	.short	(.L_9 - .L_8)
.L_8:
        /*0004*/ 	.word	0x0000007c


	//----- nvinfo : EIATTR_KPARAM_INFO
	.align		4
.L_9:
        /*0008*/ 	.byte	0x04, 0x17
        /*000a*/ 	.short	(.L_11 - .L_10)
.L_10:
        /*000c*/ 	.word	0x00000000
        /*0010*/ 	.short	0x0002
        /*0012*/ 	.short	0x0010
        /*0014*/ 	.byte	0x00, 0xf0, 0x11, 0x00


	//----- nvinfo : EIATTR_KPARAM_INFO
	.align		4
.L_11:
        /*0018*/ 	.byte	0x04, 0x17
        /*001a*/ 	.short	(.L_13 - .L_12)
.L_12:
        /*001c*/ 	.word	0x00000000
        /*0020*/ 	.short	0x0001
        /*0022*/ 	.short	0x0008
        /*0024*/ 	.byte	0x00, 0xf4, 0x21, 0x00


	//----- nvinfo : EIATTR_KPARAM_INFO
	.align		4
.L_13:
        /*0028*/ 	.byte	0x04, 0x17
        /*002a*/ 	.short	(.L_15 - .L_14)
.L_14:
        /*002c*/ 	.word	0x00000000
        /*0030*/ 	.short	0x0000
        /*0032*/ 	.short	0x0000
        /*0034*/ 	.byte	0x00, 0xf4, 0x21, 0x00


	//----- nvinfo : EIATTR_SPARSE_MMA_MASK
	.align		4
.L_15:
        /*0038*/ 	.byte	0x03, 0x50
        /*003a*/ 	.short	0x0000


	//----- nvinfo : EIATTR_MAXREG_COUNT
	.align		4
        /*003c*/ 	.byte	0x03, 0x1b
        /*003e*/ 	.short	0x00ff


	//----- nvinfo : EIATTR_EXIT_INSTR_OFFSETS
	.align		4
        /*0040*/ 	.byte	0x04, 0x1c
        /*0042*/ 	.short	(.L_17 - .L_16)


	//   ....[0]....
.L_16:
        /*0044*/ 	.word	0x000005f0


	//----- nvinfo : EIATTR_REQNTID
	.align		4
.L_17:
        /*0048*/ 	.byte	0x04, 0x10
        /*004a*/ 	.short	(.L_19 - .L_18)
.L_18:
        /*004c*/ 	.word	0x00000080
        /*0050*/ 	.word	0x00000001
        /*0054*/ 	.word	0x00000001


	//----- nvinfo : EIATTR_CBANK_PARAM_SIZE
	.align		4
.L_19:
        /*0058*/ 	.byte	0x03, 0x19
        /*005a*/ 	.short	0x0014


	//----- nvinfo : EIATTR_PARAM_CBANK
	.align		4
        /*005c*/ 	.byte	0x04, 0x0a
        /*005e*/ 	.short	(.L_21 - .L_20)
	.align		4
.L_20:
        /*0060*/ 	.word	index@(.nv.constant0.triton_poi_fused_avg_pool2d_31)
        /*0064*/ 	.short	0x0210
        /*0066*/ 	.short	0x0014


	//----- nvinfo : EIATTR_SW_WAR
	.align		4
.L_21:
        /*0068*/ 	.byte	0x04, 0x36
        /*006a*/ 	.short	(.L_23 - .L_22)
.L_22:
        /*006c*/ 	.word	0x00000008
.L_23:


//--------------------- .nv.callgraph             --------------------------
	.section	.nv.callgraph,"",@"SHT_CUDA_CALLGRAPH"
	.align	4
	.sectionentsize	8
	.align		4
        /*0000*/ 	.word	0x00000000
	.align		4
        /*0004*/ 	.word	0xffffffff
	.align		4
        /*0008*/ 	.word	0x00000000
	.align		4
        /*000c*/ 	.word	0xfffffffe
	.align		4
        /*0010*/ 	.word	0x00000000
	.align		4
        /*0014*/ 	.word	0xfffffffd
	.align		4
        /*0018*/ 	.word	0x00000000
	.align		4
        /*001c*/ 	.word	0xfffffffc


//--------------------- .text.triton_poi_fused_avg_pool2d_31 --------------------------
	.section	.text.triton_poi_fused_avg_pool2d_31,"ax",@progbits
	.align	128
        .global         triton_poi_fused_avg_pool2d_31
        .type           triton_poi_fused_avg_pool2d_31,@function
        .size           triton_poi_fused_avg_pool2d_31,(.L_x_1 - triton_poi_fused_avg_pool2d_31)
        .other          triton_poi_fused_avg_pool2d_31,@"STO_CUDA_ENTRY STV_DEFAULT"
triton_poi_fused_avg_pool2d_31:
.text.triton_poi_fused_avg_pool2d_31:
[----:B------:R-:W-:Y:S01]  /*0000*/  LDC R1, c[0x0][0x28] ;  /* 0x00000a00ff017b82 */ /* 0x000fe20000000800 */
[----:B------:R-:W1:Y:S07]  /*0010*/  S2R R0, SR_TID.X ;  /* 0x0000000000007919 */ /* 0x000e6e0000002100 */
[----:B------:R-:W2:Y:S01]  /*0020*/  LDC.64 R6, c[0x0][0x210] ;  /* 0x00008400ff067b82 */ /* 0x000ea20000000a00 */
[----:B------:R-:W-:Y:S01]  /*0030*/  ULDC.64 UR4, c[0x0][0x208] ;  /* 0x0000820000047ab9 */ /* 0x000fe20000000a00 */
[----:B------:R-:W-:Y:S01]  /*0040*/  CS2R R10, SRZ ;  /* 0x00000000000a7805 */ /* 0x000fe2000001ff00 */
[----:B------:R-:W3:Y:S01]  /*0050*/  S2R R13, SR_CTAID.X ;  /* 0x00000000000d7919 */ /* 0x000ee20000002500 */
[----:B-1----:R-:W-:Y:S01]  /*0060*/  IMAD.SHL.U32 R0, R0, 0x2, RZ ;  /* 0x0000000200007824 */ /* 0x002fe200078e00ff */
[----:B---3--:R-:W-:-:S04]  /*0070*/  SHF.R.U32.HI R3, RZ, 0x17, R13 ;  /* 0x00000017ff037819 */ /* 0x008fc8000001160d */
[----:B------:R-:W-:Y:S02]  /*0080*/  LOP3.LUT R0, R0, 0xfe, RZ, 0xc0, !PT ;  /* 0x000000fe00007812 */ /* 0x000fe400078ec0ff */
[----:B------:R-:W-:-:S03]  /*0090*/  SGXT.U32 R3, R3, 0x1 ;  /* 0x000000010303781a */ /* 0x000fc60000000000 */
[----:B------:R-:W-:-:S05]  /*00a0*/  IMAD R13, R13, 0x100, R0 ;  /* 0x000001000d0d7824 */ /* 0x000fca00078e0200 */
[----:B------:R-:W-:-:S05]  /*00b0*/  SHF.R.S32.HI R2, RZ, 0x1, R13 ;  /* 0x00000001ff027819 */ /* 0x000fca000001140d */
[----:B------:R-:W-:-:S05]  /*00c0*/  IMAD.IADD R0, R2, 0x1, R3 ;  /* 0x0000000102007824 */ /* 0x000fca00078e0203 */
[----:B------:R-:W-:Y:S01]  /*00d0*/  LOP3.LUT R5, R0, 0xfffffffe, RZ, 0xc0, !PT ;  /* 0xfffffffe00057812 */ /* 0x000fe200078ec0ff */
[----:B------:R-:W-:-:S04]  /*00e0*/  VIADD R0, R13, 0x1 ;  /* 0x000000010d007836 */ /* 0x000fc80000000000 */
[----:B------:R-:W-:Y:S01]  /*00f0*/  IMAD.IADD R8, R2, 0x1, -R5 ;  /* 0x0000000102087824 */ /* 0x000fe200078e0a05 */
[----:B------:R-:W-:Y:S01]  /*0100*/  IADD3 R3, R0, R3, RZ ;  /* 0x0000000300037210 */ /* 0x000fe20007ffe0ff */
[----:B------:R-:W-:Y:S01]  /*0110*/  HFMA2.MMA R21, -RZ, RZ, 0, 0 ;  /* 0x00000000ff157435 */ /* 0x000fe200000001ff */
[----:B------:R-:W-:Y:S02]  /*0120*/  VIADD R5, R13, 0xfffffffe ;  /* 0xfffffffe0d057836 */ /* 0x000fe40000000000 */
[----:B------:R-:W-:Y:S02]  /*0130*/  LOP3.LUT R3, R3, 0xfffffffe, RZ, 0xc0, !PT ;  /* 0xfffffffe03037812 */ /* 0x000fe400078ec0ff */
[----:B------:R-:W-:-:S03]  /*0140*/  ISETP.GT.AND P0, PT, R8, RZ, PT ;  /* 0x000000ff0800720c */ /* 0x000fc60003f04270 */
[----:B------:R-:W-:Y:S02]  /*0150*/  IMAD.IADD R9, R0, 0x1, -R3 ;  /* 0x0000000100097824 */ /* 0x000fe400078e0a03 */
[----:B--2---:R-:W-:-:S03]  /*0160*/  IMAD.WIDE R2, R5, 0x4, R6 ;  /* 0x0000000405027825 */ /* 0x004fc600078e0206 */
[----:B------:R-:W-:Y:S01]  /*0170*/  ISETP.GT.AND P6, PT, R9, RZ, P0 ;  /* 0x000000ff0900720c */ /* 0x000fe200007c4270 */
[----:B------:R-:W-:Y:S02]  /*0180*/  VIADD R5, R13, 0xffffffff ;  /* 0xffffffff0d057836 */ /* 0x000fe40000000000 */
[----:B------:R-:W-:Y:S02]  /*0190*/  IMAD.MOV.U32 R22, RZ, RZ, RZ ;  /* 0x000000ffff167224 */ /* 0x000fe400078e00ff */
[----:B------:R-:W-:Y:S01]  /*01a0*/  IMAD.WIDE R4, R5, 0x4, R6 ;  /* 0x0000000405047825 */ /* 0x000fe200078e0206 */
[----:B------:R-:W2:Y:S04]  /*01b0*/  @P0 LDG.E.64 R10, desc[UR4][R2.64] ;  /* 0x00000004020a0981 */ /* 0x000ea8000c1e1b00 */
[----:B------:R-:W3:Y:S04]  /*01c0*/  @P0 LDG.E R22, desc[UR4][R4.64] ;  /* 0x0000000404160981 */ /* 0x000ee8000c1e1900 */
[----:B------:R1:W4:Y:S01]  /*01d0*/  @P6 LDG.E R21, desc[UR4][R2.64] ;  /* 0x0000000402156981 */ /* 0x000322000c1e1900 */
[----:B------:R-:W-:-:S02]  /*01e0*/  ISETP.GT.AND P1, PT, R8, -0x1, PT ;  /* 0xffffffff0800780c */ /* 0x000fc40003f24270 */
[C---:B------:R-:W-:Y:S02]  /*01f0*/  ISETP.LT.AND P2, PT, R9.reuse, 0x1, P0 ;  /* 0x000000010900780c */ /* 0x040fe40000741270 */
[----:B------:R-:W-:Y:S02]  /*0200*/  ISETP.GT.AND P4, PT, R9, RZ, P1 ;  /* 0x000000ff0900720c */ /* 0x000fe40000f84270 */
[----:B------:R-:W-:Y:S01]  /*0210*/  CS2R R18, SRZ ;  /* 0x0000000000127805 */ /* 0x000fe2000001ff00 */
[----:B------:R-:W-:Y:S01]  /*0220*/  IMAD.WIDE R14, R13, 0x4, R6 ;  /* 0x000000040d0e7825 */ /* 0x000fe200078e0206 */
[----:B------:R-:W-:Y:S02]  /*0230*/  CS2R R16, SRZ ;  /* 0x0000000000107805 */ /* 0x000fe4000001ff00 */
[----:B------:R-:W-:Y:S02]  /*0240*/  ISETP.GE.AND P3, PT, R8, 0x1, PT ;  /* 0x000000010800780c */ /* 0x000fe40003f66270 */
[----:B------:R-:W-:-:S02]  /*0250*/  ISETP.LT.AND P5, PT, R9, 0x1, P1 ;  /* 0x000000010900780c */ /* 0x000fc40000fa1270 */
[----:B-1----:R-:W-:Y:S01]  /*0260*/  CS2R R2, SRZ ;  /* 0x0000000000027805 */ /* 0x002fe2000001ff00 */
[----:B------:R-:W-:Y:S01]  /*0270*/  VIADD R5, R13, 0x2 ;  /* 0x000000020d057836 */ /* 0x000fe20000000000 */
[----:B------:R-:W5:Y:S01]  /*0280*/  @P2 LDG.E R19, desc[UR4][R14.64] ;  /* 0x000000040e132981 */ /* 0x000f62000c1e1900 */
[----:B------:R-:W-:-:S03]  /*0290*/  IMAD.MOV.U32 R0, RZ, RZ, RZ ;  /* 0x000000ffff007224 */ /* 0x000fc600078e00ff */
[----:B------:R-:W5:Y:S01]  /*02a0*/  @P4 LDG.E R16, desc[UR4][R14.64] ;  /* 0x000000040e104981 */ /* 0x000f62000c1e1900 */
[----:B------:R-:W-:-:S03]  /*02b0*/  IMAD.WIDE R4, R5, 0x4, R6 ;  /* 0x0000000405047825 */ /* 0x000fc600078e0206 */
[----:B------:R-:W5:Y:S01]  /*02c0*/  @P1 LDG.E.64 R2, desc[UR4][R14.64] ;  /* 0x000000040e021981 */ /* 0x000f62000c1e1b00 */
[----:B------:R-:W-:-:S03]  /*02d0*/  VIADD R23, R13, 0x4 ;  /* 0x000000040d177836 */ /* 0x000fc60000000000 */
[----:B------:R1:W5:Y:S04]  /*02e0*/  @P1 LDG.E R0, desc[UR4][R14.64+0x4] ;  /* 0x000004040e001981 */ /* 0x000368000c1e1900 */
[----:B------:R-:W5:Y:S01]  /*02f0*/  @P5 LDG.E R17, desc[UR4][R4.64] ;  /* 0x0000000404115981 */ /* 0x000f62000c1e1900 */
[----:B-1----:R-:W-:Y:S02]  /*0300*/  CS2R R14, SRZ ;  /* 0x00000000000e7805 */ /* 0x002fe4000001ff00 */
[----:B--2---:R-:W-:Y:S02]  /*0310*/  SEL R12, R11, RZ, P0 ;  /* 0x000000ff0b0c7207 */ /* 0x004fe40000000000 */
[----:B----4-:R-:W-:Y:S02]  /*0320*/  SEL R21, R21, RZ, P6 ;  /* 0x000000ff15157207 */ /* 0x010fe40003000000 */
[----:B------:R-:W-:-:S02]  /*0330*/  ISETP.GT.AND P6, PT, R9, RZ, !P3 ;  /* 0x000000ff0900720c */ /* 0x000fc40005fc4270 */
[----:B------:R-:W-:Y:S02]  /*0340*/  SEL R20, R10, RZ, P0 ;  /* 0x000000ff0a147207 */ /* 0x000fe40000000000 */
[----:B---3--:R-:W-:Y:S02]  /*0350*/  SEL R22, R22, RZ, P0 ;  /* 0x000000ff16167207 */ /* 0x008fe40000000000 */
[----:B------:R-:W-:Y:S02]  /*0360*/  ISETP.LT.AND P0, PT, R9, 0x1, !P3 ;  /* 0x000000010900780c */ /* 0x000fe40005f01270 */
[----:B------:R-:W-:Y:S02]  /*0370*/  CS2R R8, SRZ ;  /* 0x0000000000087805 */ /* 0x000fe4000001ff00 */
[----:B------:R-:W-:-:S03]  /*0380*/  IADD3 R11, R13, 0x3, RZ ;  /* 0x000000030d0b7810 */ /* 0x000fc60007ffe0ff */
[----:B------:R-:W2:Y:S02]  /*0390*/  @P6 LDG.E R18, desc[UR4][R4.64] ;  /* 0x0000000404126981 */ /* 0x000ea4000c1e1900 */
[--C-:B------:R-:W-:Y:S02]  /*03a0*/  IMAD.WIDE R10, R11, 0x4, R6.reuse ;  /* 0x000000040b0a7825 */ /* 0x100fe400078e0206 */
[----:B------:R1:W3:Y:S02]  /*03b0*/  @!P3 LDG.E.64 R8, desc[UR4][R4.64] ;  /* 0x000000040408b981 */ /* 0x0002e4000c1e1b00 */
[----:B------:R-:W-:Y:S02]  /*03c0*/  IMAD.WIDE R6, R23, 0x4, R6 ;  /* 0x0000000417067825 */ /* 0x000fe400078e0206 */
[----:B------:R-:W4:Y:S04]  /*03d0*/  @!P3 LDG.E R15, desc[UR4][R10.64] ;  /* 0x000000040a0fb981 */ /* 0x000f28000c1e1900 */
[----:B------:R1:W4:Y:S01]  /*03e0*/  @P0 LDG.E R14, desc[UR4][R6.64] ;  /* 0x00000004060e0981 */ /* 0x000322000c1e1900 */
[----:B-----5:R-:W-:Y:S01]  /*03f0*/  SEL R19, R19, RZ, P2 ;  /* 0x000000ff13137207 */ /* 0x020fe20001000000 */
[----:B------:R-:W-:Y:S01]  /*0400*/  FADD R23, RZ, R20 ;  /* 0x00000014ff177221 */ /* 0x000fe20000000000 */
[----:B------:R-:W-:Y:S01]  /*0410*/  FADD R12, R21, R12 ;  /* 0x0000000c150c7221 */ /* 0x000fe20000000000 */
[----:B------:R-:W-:-:S02]  /*0420*/  SEL R16, R16, RZ, P4 ;  /* 0x000000ff10107207 */ /* 0x000fc40002000000 */
[----:B------:R-:W-:Y:S01]  /*0430*/  FADD R22, R23, R22 ;  /* 0x0000001617167221 */ /* 0x000fe20000000000 */
[----:B------:R-:W-:Y:S01]  /*0440*/  FADD R19, R12, R19 ;  /* 0x000000130c137221 */ /* 0x000fe20000000000 */
[----:B01----:R-:W-:Y:S02]  /*0450*/  SEL R4, R2, RZ, P1 ;  /* 0x000000ff02047207 */ /* 0x003fe40000800000 */
[----:B------:R-:W-:Y:S01]  /*0460*/  SEL R5, R3, RZ, P1 ;  /* 0x000000ff03057207 */ /* 0x000fe20000800000 */
[----:B------:R-:W-:Y:S01]  /*0470*/  FADD R21, RZ, R22 ;  /* 0x00000016ff157221 */ /* 0x000fe20000000000 */
[----:B------:R-:W-:Y:S01]  /*0480*/  FADD R16, R19, R16 ;  /* 0x0000001013107221 */ /* 0x000fe20000000000 */
[----:B------:R-:W0:Y:S01]  /*0490*/  LDC.64 R2, c[0x0][0x218] ;  /* 0x00008600ff027b82 */ /* 0x000e220000000a00 */
[----:B------:R-:W-:Y:S01]  /*04a0*/  SEL R7, R0, RZ, P1 ;  /* 0x000000ff00077207 */ /* 0x000fe20000800000 */
[----:B------:R-:W-:Y:S01]  /*04b0*/  FADD R4, R21, R4 ;  /* 0x0000000415047221 */ /* 0x000fe20000000000 */
[----:B------:R-:W-:Y:S01]  /*04c0*/  SEL R17, R17, RZ, P5 ;  /* 0x000000ff11117207 */ /* 0x000fe20002800000 */
[----:B------:R-:W-:-:S02]  /*04d0*/  FADD R16, R16, R5 ;  /* 0x0000000510107221 */ /* 0x000fc40000000000 */
[----:B------:R-:W-:Y:S02]  /*04e0*/  FADD R4, R4, R7 ;  /* 0x0000000704047221 */ /* 0x000fe40000000000 */
[----:B------:R-:W-:Y:S02]  /*04f0*/  FADD R17, R16, R17 ;  /* 0x0000001110117221 */ /* 0x000fe40000000000 */
[----:B------:R-:W-:Y:S01]  /*0500*/  FADD R5, RZ, R4 ;  /* 0x00000004ff057221 */ /* 0x000fe20000000000 */
[----:B0-----:R-:W-:Y:S01]  /*0510*/  IMAD.WIDE R2, R13, 0x4, R2 ;  /* 0x000000040d027825 */ /* 0x001fe200078e0202 */
[----:B--2---:R-:W-:Y:S02]  /*0520*/  SEL R18, R18, RZ, P6 ;  /* 0x000000ff12127207 */ /* 0x004fe40003000000 */
[----:B---3--:R-:W-:-:S03]  /*0530*/  SEL R8, R8, RZ, !P3 ;  /* 0x000000ff08087207 */ /* 0x008fc60005800000 */
[----:B------:R-:W-:Y:S01]  /*0540*/  FADD R18, R17, R18 ;  /* 0x0000001211127221 */ /* 0x000fe20000000000 */
[----:B------:R-:W-:Y:S02]  /*0550*/  SEL R9, R9, RZ, !P3 ;  /* 0x000000ff09097207 */ /* 0x000fe40005800000 */
[----:B----4-:R-:W-:Y:S01]  /*0560*/  SEL R15, R15, RZ, !P3 ;  /* 0x000000ff0f0f7207 */ /* 0x010fe20005800000 */
[----:B------:R-:W-:Y:S02]  /*0570*/  FADD R0, R5, R8 ;  /* 0x0000000805007221 */ /* 0x000fe40000000000 */
[----:B------:R-:W-:Y:S01]  /*0580*/  FADD R9, R18, R9 ;  /* 0x0000000912097221 */ /* 0x000fe20000000000 */
[----:B------:R-:W-:Y:S01]  /*0590*/  SEL R14, R14, RZ, P0 ;  /* 0x000000ff0e0e7207 */ /* 0x000fe20000000000 */
[----:B------:R-:W-:-:S04]  /*05a0*/  FADD R0, R0, R15 ;  /* 0x0000000f00007221 */ /* 0x000fc80000000000 */
[----:B------:R-:W-:Y:S01]  /*05b0*/  FADD R14, R9, R14 ;  /* 0x0000000e090e7221 */ /* 0x000fe20000000000 */
[----:B------:R-:W-:-:S03]  /*05c0*/  FMUL R4, R0, 0.25 ;  /* 0x3e80000000047820 */ /* 0x000fc60000400000 */
[----:B------:R-:W-:-:S05]  /*05d0*/  FMUL R5, R14, 0.25 ;  /* 0x3e8000000e057820 */ /* 0x000fca0000400000 */
[----:B------:R-:W-:Y:S01]  /*05e0*/  STG.E.64 desc[UR4][R2.64], R4 ;  /* 0x0000000402007986 */ /* 0x000fe2000c101b04 */
[----:B------:R-:W-:Y:S05]  /*05f0*/  EXIT ;  /* 0x000000000000794d */ /* 0x000fea0003800000 */
.L_x_0:
[----:B------:R-:W-:-:S00]  /*0600*/  BRA `(.L_x_0) ;  /* 0xfffffffc00fc7947 */ /* 0x000fc0000383ffff */
[----:B------:R-:W-:-:S00]  /*0610*/  NOP ;  /* 0x0000000000007918 */ /* 0x000fc00000000000 */
        /* <DEDUP_REMOVED lines=14> */
.L_x_1:


//--------------------- .nv.constant0.triton_poi_fused_avg_pool2d_31 --------------------------
	.section	.nv.constant0.triton_poi_fused_avg_pool2d_31,"a",@progbits
	.sectionflags	@""
	.align	4
.nv.constant0.triton_poi_fused_avg_pool2d_31:
	.zero		548
